	.headerflags	@"EF_CUDA_TEXMODE_UNIFIED EF_CUDA_64BIT_ADDRESS EF_CUDA_ACCELERATORS EF_CUDA_SM90 EF_CUDA_VIRTUAL_SM(EF_CUDA_SM90)"
	.elftype	@"ET_EXEC"


//--------------------- .nv.info                  --------------------------
	.section	.nv.info,"",@"SHT_CUDA_INFO"
	.align	4


	//----- nvinfo : EIATTR_REGCOUNT
	.align		4
        /*0000*/ 	.byte	0x04, 0x2f
        /*0002*/ 	.short	(.L_3 - .L_2)
	.align		4
.L_2:
        /*0004*/ 	.word	index@(triton_poi_fused__native_batch_norm_legit_no_training_39)
        /*0008*/ 	.word	0x00000016


	//----- nvinfo : EIATTR_MIN_STACK_SIZE
	.align		4
.L_3:
        /*000c*/ 	.byte	0x04, 0x12
        /*000e*/ 	.short	(.L_5 - .L_4)
	.align		4
.L_4:
        /*0010*/ 	.word	index@(triton_poi_fused__native_batch_norm_legit_no_training_39)
        /*0014*/ 	.word	0x00000000


	//----- nvinfo : EIATTR_FRAME_SIZE
	.align		4
.L_5:
        /*0018*/ 	.byte	0x04, 0x11
        /*001a*/ 	.short	(.L_7 - .L_6)
	.align		4
.L_6:
        /*001c*/ 	.word	index@(triton_poi_fused__native_batch_norm_legit_no_training_39)
        /*0020*/ 	.word	0x00000000


	//----- nvinfo : EIATTR_MIN_STACK_SIZE
	.align		4
.L_7:
        /*0024*/ 	.byte	0x04, 0x12
        /*0026*/ 	.short	(.L_9 - .L_8)
	.align		4
.L_8:
        /*0028*/ 	.word	index@(triton_poi_fused__native_batch_norm_legit_no_training_39)
        /*002c*/ 	.word	0x00000000
.L_9:


//--------------------- .nv.info.triton_poi_fused__native_batch_norm_legit_no_training_39 --------------------------
	.section	.nv.info.triton_poi_fused__native_batch_norm_legit_no_training_39,"",@"SHT_CUDA_INFO"
	.sectionflags	@""
	.align	4


	//----- nvinfo : EIATTR_CUDA_API_VERSION
	.align		4
        /*0000*/ 	.byte	0x04, 0x37
        /*0002*/ 	.short	(.L_11 - .L_10)
.L_10:
        /*0004*/ 	.word	0x0000007c


	//----- nvinfo : EIATTR_KPARAM_INFO
	.align		4
.L_11:
        /*0008*/ 	.byte	0x04, 0x17
        /*000a*/ 	.short	(.L_13 - .L_12)
.L_12:
        /*000c*/ 	.word	0x00000000
        /*0010*/ 	.short	0x0006
        /*0012*/ 	.short	0x0030
        /*0014*/ 	.byte	0x00, 0xf0, 0x11, 0x00


	//----- nvinfo : EIATTR_KPARAM_INFO
	.align		4
.L_13:
        /*0018*/ 	.byte	0x04, 0x17
        /*001a*/ 	.short	(.L_15 - .L_14)
.L_14:
        /*001c*/ 	.word	0x00000000
        /*0020*/ 	.short	0x0005
        /*0022*/ 	.short	0x0028
        /*0024*/ 	.byte	0x00, 0xf4, 0x21, 0x00


	//----- nvinfo : EIATTR_KPARAM_INFO
	.align		4
.L_15:
        /*0028*/ 	.byte	0x04, 0x17
        /*002a*/ 	.short	(.L_17 - .L_16)
.L_16:
        /*002c*/ 	.word	0x00000000
        /*0030*/ 	.short	0x0004
        /*0032*/ 	.short	0x0020
        /*0034*/ 	.byte	0x00, 0xf4, 0x21, 0x00


	//----- nvinfo : EIATTR_KPARAM_INFO
	.align		4
.L_17:
        /*0038*/ 	.byte	0x04, 0x17
        /*003a*/ 	.short	(.L_19 - .L_18)
.L_18:
        /*003c*/ 	.word	0x00000000
        /*0040*/ 	.short	0x0003
        /*0042*/ 	.short	0x0018
        /*0044*/ 	.byte	0x00, 0xf4, 0x21, 0x00


	//----- nvinfo : EIATTR_KPARAM_INFO
	.align		4
.L_19:
        /*0048*/ 	.byte	0x04, 0x17
        /*004a*/ 	.short	(.L_21 - .L_20)
.L_20:
        /*004c*/ 	.word	0x00000000
        /*0050*/ 	.short	0x0002
        /*0052*/ 	.short	0x0010
        /*0054*/ 	.byte	0x00, 0xf4, 0x21, 0x00


	//----- nvinfo : EIATTR_KPARAM_INFO
	.align		4
.L_21:
        /*0058*/ 	.byte	0x04, 0x17
        /*005a*/ 	.short	(.L_23 - .L_22)
.L_22:
        /*005c*/ 	.word	0x00000000
        /*0060*/ 	.short	0x0001
        /*0062*/ 	.short	0x0008
        /*0064*/ 	.byte	0x00, 0xf4, 0x21, 0x00


	//----- nvinfo : EIATTR_KPARAM_INFO
	.align		4
.L_23:
        /*0068*/ 	.byte	0x04, 0x17
        /*006a*/ 	.short	(.L_25 - .L_24)
.L_24:
        /*006c*/ 	.word	0x00000000
        /*0070*/ 	.short	0x0000
        /*0072*/ 	.short	0x0000
        /*0074*/ 	.byte	0x00, 0xf4, 0x21, 0x00


	//----- nvinfo : EIATTR_SPARSE_MMA_MASK
	.align		4
.L_25:
        /*0078*/ 	.byte	0x03, 0x50
        /*007a*/ 	.short	0x0000


	//----- nvinfo : EIATTR_MAXREG_COUNT
	.align		4
        /*007c*/ 	.byte	0x03, 0x1b
        /*007e*/ 	.short	0x00ff


	//----- nvinfo : EIATTR_EXIT_INSTR_OFFSETS
	.align		4
        /*0080*/ 	.byte	0x04, 0x1c
        /*0082*/ 	.short	(.L_27 - .L_26)


	//   ....[0]....
.L_26:
        /*0084*/ 	.word	0x000003d0


	//   ....[1]....
        /*0088*/ 	.word	0x000003f0


	//----- nvinfo : EIATTR_REQNTID
	.align		4
.L_27:
        /*008c*/ 	.byte	0x04, 0x10
        /*008e*/ 	.short	(.L_29 - .L_28)
.L_28:
        /*0090*/ 	.word	0x00000080
        /*0094*/ 	.word	0x00000001
        /*0098*/ 	.word	0x00000001


	//----- nvinfo : EIATTR_CBANK_PARAM_SIZE
	.align		4
.L_29:
        /*009c*/ 	.byte	0x03, 0x19
        /*009e*/ 	.short	0x0034


	//----- nvinfo : EIATTR_PARAM_CBANK
	.align		4
        /*00a0*/ 	.byte	0x04, 0x0a
        /*00a2*/ 	.short	(.L_31 - .L_30)
	.align		4
.L_30:
        /*00a4*/ 	.word	index@(.nv.constant0.triton_poi_fused__native_batch_norm_legit_no_training_39)
        /*00a8*/ 	.short	0x0210
        /*00aa*/ 	.short	0x0034


	//----- nvinfo : EIATTR_SW_WAR
	.align		4
.L_31:
        /*00ac*/ 	.byte	0x04, 0x36
        /*00ae*/ 	.short	(.L_33 - .L_32)
.L_32:
        /*00b0*/ 	.word	0x00000008
.L_33:


//--------------------- .nv.callgraph             --------------------------
	.section	.nv.callgraph,"",@"SHT_CUDA_CALLGRAPH"
	.align	4
	.sectionentsize	8
	.align		4
        /*0000*/ 	.word	0x00000000
	.align		4
        /*0004*/ 	.word	0xffffffff
	.align		4
        /*0008*/ 	.word	0x00000000
	.align		4
        /*000c*/ 	.word	0xfffffffe
	.align		4
        /*0010*/ 	.word	0x00000000
	.align		4
        /*0014*/ 	.word	0xfffffffd
	.align		4
        /*0018*/ 	.word	0x00000000
	.align		4
        /*001c*/ 	.word	0xfffffffc


//--------------------- .nv.constant4             --------------------------
	.section	.nv.constant4,"a",@progbits
	.align	8
	.align		8
.nv.constant4:
        /*0000*/ 	.dword	_$_str
	.align		8
        /*0008*/ 	.dword	_$_str_$_2


//--------------------- .text.triton_poi_fused__native_batch_norm_legit_no_training_39 --------------------------
	.section	.text.triton_poi_fused__native_batch_norm_legit_no_training_39,"ax",@progbits
	.align	128
        .global         triton_poi_fused__native_batch_norm_legit_no_training_39
        .type           triton_poi_fused__native_batch_norm_legit_no_training_39,@function
        .size           triton_poi_fused__native_batch_norm_legit_no_training_39,(.L_x_1 - triton_poi_fused__native_batch_norm_legit_no_training_39)
        .other          triton_poi_fused__native_batch_norm_legit_no_training_39,@"STO_CUDA_ENTRY STV_DEFAULT"
triton_poi_fused__native_batch_norm_legit_no_training_39:
.text.triton_poi_fused__native_batch_norm_legit_no_training_39:
[----:B------:R-:W0:Y:S01]  /*0000*/  LDC R1, c[0x0][0x28] ;  /* 0x00000a00ff017b82 */ /* 0x000e220000000800 */
[----:B------:R-:W1:Y:S07]  /*0010*/  S2R R0, SR_TID.X ;  /* 0x0000000000007919 */ /* 0x000e6e0000002100 */
[----:B------:R-:W2:Y:S01]  /*0020*/  LDC.64 R8, c[0x0][0x220] ;  /* 0x00008800ff087b82 */ /* 0x000ea20000000a00 */
[----:B------:R-:W-:Y:S01]  /*0030*/  ULDC.64 UR4, c[0x0][0x208] ;  /* 0x0000820000047ab9 */ /* 0x000fe20000000a00 */
[----:B------:R-:W3:Y:S06]  /*0040*/  S2R R3, SR_CTAID.X ;  /* 0x0000000000037919 */ /* 0x000eec0000002500 */
[----:B------:R-:W4:Y:S08]  /*0050*/  LDC.64 R12, c[0x0][0x210] ;  /* 0x00008400ff0c7b82 */ /* 0x000f300000000a00 */
[----:B------:R-:W5:Y:S08]  /*0060*/  LDC.64 R14, c[0x0][0x218] ;  /* 0x00008600ff0e7b82 */ /* 0x000f700000000a00 */
[----:B------:R-:W5:Y:S01]  /*0070*/  LDC.64 R16, c[0x0][0x228] ;  /* 0x00008a00ff107b82 */ /* 0x000f620000000a00 */
[----:B-1----:R-:W-:-:S07]  /*0080*/  SHF.L.U32 R0, R0, 0x1, RZ ;  /* 0x0000000100007819 */ /* 0x002fce00000006ff */
[----:B------:R-:W1:Y:S01]  /*0090*/  LDC.64 R18, c[0x0][0x230] ;  /* 0x00008c00ff127b82 */ /* 0x000e620000000a00 */
[----:B------:R-:W-:-:S04]  /*00a0*/  LOP3.LUT R0, R0, 0xfe, RZ, 0xc0, !PT ;  /* 0x000000fe00007812 */ /* 0x000fc800078ec0ff */
[----:B---3--:R-:W-:-:S04]  /*00b0*/  LEA R0, R3, R0, 0x8 ;  /* 0x0000000003007211 */ /* 0x008fc800078e40ff */
[C---:B------:R-:W-:Y:S01]  /*00c0*/  ISETP.GE.AND P4, PT, R0.reuse, 0x5400, PT ;  /* 0x000054000000780c */ /* 0x040fe20003f86270 */
[----:B------:R-:W-:-:S05]  /*00d0*/  IMAD.HI R2, R0, 0x30c30c31, RZ ;  /* 0x30c30c3100027827 */ /* 0x000fca00078e02ff */
[----:B------:R-:W-:-:S04]  /*00e0*/  SHF.R.U32.HI R3, RZ, 0x1f, R2 ;  /* 0x0000001fff037819 */ /* 0x000fc80000011602 */
[----:B------:R-:W-:-:S05]  /*00f0*/  LEA.HI.SX32 R3, R2, R3, 0x1a ;  /* 0x0000000302037211 */ /* 0x000fca00078fd2ff */
[----:B------:R-:W-:Y:S01]  /*0100*/  IMAD R11, R3, -0x150, R0 ;  /* 0xfffffeb0030b7824 */ /* 0x000fe200078e0200 */
[----:B------:R-:W-:-:S03]  /*0110*/  CS2R R2, SRZ ;  /* 0x0000000000027805 */ /* 0x000fc6000001ff00 */
[----:B--2---:R-:W-:-:S05]  /*0120*/  IMAD.WIDE R8, R11, 0x4, R8 ;  /* 0x000000040b087825 */ /* 0x004fca00078e0208 */
[----:B------:R2:W3:Y:S01]  /*0130*/  @!P4 LDG.E.EL.64 R2, desc[UR4][R8.64] ;  /* 0x000000040802c981 */ /* 0x0004e2000c2e1b00 */
[----:B------:R-:W-:Y:S02]  /*0140*/  CS2R R4, SRZ ;  /* 0x0000000000047805 */ /* 0x000fe4000001ff00 */
[----:B------:R-:W-:Y:S01]  /*0150*/  CS2R R6, SRZ ;  /* 0x0000000000067805 */ /* 0x000fe2000001ff00 */
[----:B----4-:R-:W-:-:S04]  /*0160*/  IMAD.WIDE R12, R0, 0x4, R12 ;  /* 0x00000004000c7825 */ /* 0x010fc800078e020c */
[C---:B-----5:R-:W-:Y:S01]  /*0170*/  IMAD.WIDE R14, R11.reuse, 0x4, R14 ;  /* 0x000000040b0e7825 */ /* 0x060fe200078e020e */
[----:B------:R-:W4:Y:S04]  /*0180*/  @!P4 LDG.E.64 R4, desc[UR4][R12.64] ;  /* 0x000000040c04c981 */ /* 0x000f28000c1e1b00 */
[----:B------:R5:W4:Y:S01]  /*0190*/  @!P4 LDG.E.EL.64 R6, desc[UR4][R14.64] ;  /* 0x000000040e06c981 */ /* 0x000b22000c2e1b00 */
[----:B0-----:R-:W-:Y:S01]  /*01a0*/  IMAD.WIDE R16, R11, 0x4, R16 ;  /* 0x000000040b107825 */ /* 0x001fe200078e0210 */
[----:B--2---:R-:W-:-:S03]  /*01b0*/  CS2R R8, SRZ ;  /* 0x0000000000087805 */ /* 0x004fc6000001ff00 */
[----:B-1----:R-:W-:Y:S01]  /*01c0*/  IMAD.WIDE R18, R11, 0x4, R18 ;  /* 0x000000040b127825 */ /* 0x002fe200078e0212 */
[----:B------:R-:W-:-:S04]  /*01d0*/  CS2R R10, SRZ ;  /* 0x00000000000a7805 */ /* 0x000fc8000001ff00 */
[----:B------:R-:W2:Y:S04]  /*01e0*/  @!P4 LDG.E.EL.64 R8, desc[UR4][R18.64] ;  /* 0x000000041208c981 */ /* 0x000ea8000c2e1b00 */
[----:B------:R-:W2:Y:S01]  /*01f0*/  @!P4 LDG.E.EL.64 R10, desc[UR4][R16.64] ;  /* 0x00000004100ac981 */ /* 0x000ea2000c2e1b00 */
[----:B-----5:R-:W-:Y:S01]  /*0200*/  HFMA2.MMA R15, -RZ, RZ, 1.625, 0 ;  /* 0x3e800000ff0f7435 */ /* 0x020fe200000001ff */
[----:B---3--:R-:W-:Y:S01]  /*0210*/  FADD R2, R2, 9.9999997473787516356e-06 ;  /* 0x3727c5ac02027421 */ /* 0x008fe20000000000 */
[----:B------:R-:W-:-:S03]  /*0220*/  FADD R12, R3, 9.9999997473787516356e-06 ;  /* 0x3727c5ac030c7421 */ /* 0x000fc60000000000 */
[----:B------:R0:W1:Y:S08]  /*0230*/  MUFU.SQRT R13, R2 ;  /* 0x00000002000d7308 */ /* 0x0000700000002000 */
[----:B------:R-:W3:Y:S01]  /*0240*/  MUFU.SQRT R14, R12 ;  /* 0x0000000c000e7308 */ /* 0x000ee20000002000 */
[----:B0-----:R-:W0:Y:S01]  /*0250*/  LDC.64 R2, c[0x0][0x238] ;  /* 0x00008e00ff027b82 */ /* 0x001e220000000a00 */
[----:B-1----:R-:W-:-:S02]  /*0260*/  FSETP.GT.AND P0, PT, R13, 8.50705917302346158658e+37, PT ;  /* 0x7e8000000d00780b */ /* 0x002fc40003f04000 */
[----:B------:R-:W-:Y:S02]  /*0270*/  FSETP.GEU.AND P2, PT, R13, 1.175494350822287508e-38, PT ;  /* 0x008000000d00780b */ /* 0x000fe40003f4e000 */
[C---:B---3--:R-:W-:Y:S02]  /*0280*/  FSETP.GT.AND P1, PT, R14.reuse, 8.50705917302346158658e+37, PT ;  /* 0x7e8000000e00780b */ /* 0x048fe40003f24000 */
[----:B------:R-:W-:-:S07]  /*0290*/  FSETP.GEU.AND P3, PT, R14, 1.175494350822287508e-38, PT ;  /* 0x008000000e00780b */ /* 0x000fce0003f6e000 */
[----:B------:R-:W-:-:S04]  /*02a0*/  @P0 FMUL R13, R13, 0.25 ;  /* 0x3e8000000d0d0820 */ /* 0x000fc80000400000 */
[----:B------:R-:W-:Y:S01]  /*02b0*/  @!P2 FMUL R13, R13, 16777216 ;  /* 0x4b8000000d0da820 */ /* 0x000fe20000400000 */
[----:B------:R-:W-:-:S04]  /*02c0*/  @P1 FMUL R14, R14, 0.25 ;  /* 0x3e8000000e0e1820 */ /* 0x000fc80000400000 */
[----:B------:R-:W-:Y:S01]  /*02d0*/  @!P3 FMUL R14, R14, 16777216 ;  /* 0x4b8000000e0eb820 */ /* 0x000fe20000400000 */
[----:B------:R-:W1:Y:S01]  /*02e0*/  MUFU.RCP R13, R13 ;  /* 0x0000000d000d7308 */ /* 0x000e620000001000 */
[----:B------:R-:W-:-:S07]  /*02f0*/  FSEL R12, R15, 1, P0 ;  /* 0x3f8000000f0c7808 */ /* 0x000fce0000000000 */
[----:B------:R-:W3:Y:S01]  /*0300*/  MUFU.RCP R14, R14 ;  /* 0x0000000e000e7308 */ /* 0x000ee20000001000 */
[----:B------:R-:W-:Y:S01]  /*0310*/  FSEL R15, R15, 1, P1 ;  /* 0x3f8000000f0f7808 */ /* 0x000fe20000800000 */
[----:B------:R-:W-:Y:S01]  /*0320*/  @!P2 FMUL R12, R12, 16777216 ;  /* 0x4b8000000c0ca820 */ /* 0x000fe20000400000 */
[----:B----4-:R-:W-:-:S03]  /*0330*/  FADD R4, -R6, R4 ;  /* 0x0000000406047221 */ /* 0x010fc60000000100 */
[----:B------:R-:W-:Y:S01]  /*0340*/  @!P3 FMUL R15, R15, 16777216 ;  /* 0x4b8000000f0fb820 */ /* 0x000fe20000400000 */
[----:B------:R-:W-:Y:S01]  /*0350*/  FADD R5, -R7, R5 ;  /* 0x0000000507057221 */ /* 0x000fe20000000100 */
[----:B-1----:R-:W-:Y:S02]  /*0360*/  FMUL R13, R13, R12 ;  /* 0x0000000c0d0d7220 */ /* 0x002fe40000400000 */
[----:B---3--:R-:W-:Y:S02]  /*0370*/  FMUL R6, R14, R15 ;  /* 0x0000000f0e067220 */ /* 0x008fe40000400000 */
[----:B------:R-:W-:Y:S02]  /*0380*/  FMUL R13, R4, R13 ;  /* 0x0000000d040d7220 */ /* 0x000fe40000400000 */
[----:B------:R-:W-:Y:S01]  /*0390*/  FMUL R6, R5, R6 ;  /* 0x0000000605067220 */ /* 0x000fe20000400000 */
[----:B0-----:R-:W-:-:S04]  /*03a0*/  IMAD.WIDE R2, R0, 0x4, R2 ;  /* 0x0000000400027825 */ /* 0x001fc800078e0202 */
[----:B--2---:R-:W-:Y:S01]  /*03b0*/  FFMA R8, R13, R10, R8 ;  /* 0x0000000a0d087223 */ /* 0x004fe20000000008 */
[----:B------:R-:W-:Y:S01]  /*03c0*/  FFMA R9, R6, R11, R9 ;  /* 0x0000000b06097223 */ /* 0x000fe20000000009 */
[----:B------:R-:W-:Y:S06]  /*03d0*/  @P4 EXIT ;  /* 0x000000000000494d */ /* 0x000fec0003800000 */
[----:B------:R-:W-:Y:S01]  /*03e0*/  STG.E.64 desc[UR4][R2.64], R8 ;  /* 0x0000000802007986 */ /* 0x000fe2000c101b04 */
[----:B------:R-:W-:Y:S05]  /*03f0*/  EXIT ;  /* 0x000000000000794d */ /* 0x000fea0003800000 */
.L_x_0:
[----:B------:R-:W-:-:S00]  /*0400*/  BRA `(.L_x_0) ;  /* 0xfffffffc00fc7947 */ /* 0x000fc0000383ffff */
[----:B------:R-:W-:-:S00]  /*0410*/  NOP ;  /* 0x0000000000007918 */ /* 0x000fc00000000000 */
        /* <DEDUP_REMOVED lines=14> */
.L_x_1:


//--------------------- .nv.global.init           --------------------------
	.section	.nv.global.init,"aw",@progbits
.nv.global.init:
	.type		_$_str,@object
	.size		_$_str,(_$_str_$_2 - _$_str)
_$_str:
        /*0000*/ 	.byte	0x5f, 0x5f, 0x43, 0x55, 0x44, 0x41, 0x5f, 0x46, 0x54, 0x5a, 0x00
	.type		_$_str_$_2,@object
	.size		_$_str_$_2,(.L_1 - _$_str_$_2)
_$_str_$_2:
        /*000b*/ 	.byte	0x5f, 0x5f, 0x43, 0x55, 0x44, 0x41, 0x5f, 0x50, 0x52, 0x45, 0x43, 0x5f, 0x53, 0x51, 0x52, 0x54
        /*001b*/ 	.byte	0x00
.L_1:


//--------------------- .nv.constant0.triton_poi_fused__native_batch_norm_legit_no_training_39 --------------------------
	.section	.nv.constant0.triton_poi_fused__native_batch_norm_legit_no_training_39,"a",@progbits
	.sectionflags	@""
	.align	4
.nv.constant0.triton_poi_fused__native_batch_norm_legit_no_training_39:
	.zero		580
